//
// Generated by NVIDIA NVVM Compiler
//
// Compiler Build ID: CL-36424714
// Cuda compilation tools, release 13.0, V13.0.88
// Based on NVVM 20.0.0
//

.version 9.0
.target sm_100
.address_size 64

	// .globl	_Z12mandelKernelPiiffffi

.visible .entry _Z12mandelKernelPiiffffi(
	.param .u64 .ptr .align 1 _Z12mandelKernelPiiffffi_param_0,
	.param .u32 _Z12mandelKernelPiiffffi_param_1,
	.param .f32 _Z12mandelKernelPiiffffi_param_2,
	.param .f32 _Z12mandelKernelPiiffffi_param_3,
	.param .f32 _Z12mandelKernelPiiffffi_param_4,
	.param .f32 _Z12mandelKernelPiiffffi_param_5,
	.param .u32 _Z12mandelKernelPiiffffi_param_6
)
{
	.reg .pred 	%p<4>;
	.reg .b32 	%r<19>;
	.reg .b32 	%f<20>;
	.reg .b64 	%rd<5>;

	ld.param.u64 	%rd1, [_Z12mandelKernelPiiffffi_param_0];
	ld.param.u32 	%r6, [_Z12mandelKernelPiiffffi_param_1];
	ld.param.f32 	%f9, [_Z12mandelKernelPiiffffi_param_2];
	ld.param.f32 	%f10, [_Z12mandelKernelPiiffffi_param_3];
	ld.param.f32 	%f11, [_Z12mandelKernelPiiffffi_param_4];
	ld.param.f32 	%f12, [_Z12mandelKernelPiiffffi_param_5];
	ld.param.u32 	%r7, [_Z12mandelKernelPiiffffi_param_6];
	mov.u32 	%r9, %ctaid.x;
	mov.u32 	%r10, %ntid.x;
	mov.u32 	%r11, %tid.x;
	mad.lo.s32 	%r1, %r9, %r10, %r11;
	mov.u32 	%r12, %ctaid.y;
	mov.u32 	%r13, %ntid.y;
	mov.u32 	%r14, %tid.y;
	mad.lo.s32 	%r2, %r12, %r13, %r14;
	cvt.rn.f32.s32 	%f13, %r1;
	fma.rn.f32 	%f1, %f9, %f13, %f11;
	cvt.rn.f32.u32 	%f14, %r2;
	fma.rn.f32 	%f2, %f10, %f14, %f12;
	setp.lt.s32 	%p1, %r7, 1;
	mov.b32 	%r18, 0;
	@%p1 bra 	$L__BB0_4;
	mov.b32 	%r17, 0;
	mov.f32 	%f18, %f2;
	mov.f32 	%f19, %f1;
$L__BB0_2:
	mul.f32 	%f5, %f19, %f19;
	mul.f32 	%f6, %f18, %f18;
	add.f32 	%f15, %f5, %f6;
	setp.gt.f32 	%p2, %f15, 0f40800000;
	mov.u32 	%r18, %r17;
	@%p2 bra 	$L__BB0_4;
	sub.f32 	%f16, %f5, %f6;
	add.f32 	%f17, %f19, %f19;
	add.f32 	%f19, %f1, %f16;
	fma.rn.f32 	%f18, %f17, %f18, %f2;
	add.s32 	%r17, %r17, 1;
	setp.ne.s32 	%p3, %r17, %r7;
	mov.u32 	%r18, %r7;
	@%p3 bra 	$L__BB0_2;
$L__BB0_4:
	cvta.to.global.u64 	%rd2, %rd1;
	mad.lo.s32 	%r16, %r6, %r2, %r1;
	mul.wide.s32 	%rd3, %r16, 4;
	add.s64 	%rd4, %rd2, %rd3;
	st.global.u32 	[%rd4], %r18;
	ret;

}


// ===== COMPILED SASS (sm_100) =====

	.target	sm_100

	.elftype	@"ET_EXEC"


//--------------------- .note.nv.tkinfo           --------------------------
	.section	.note.nv.tkinfo,"",@"SHT_NOTE"
	.sectionflags	@"SHF_NOTE_NV_TKINFO"
	.tkinfo
        /*0018*/ 	.word	0x00000002
        /*0030*/ 	.string	""
        /*0030*/ 	.string	"ptxas"
        /*0030*/ 	.string	"Cuda compilation tools, release 13.0, V13.0.88"
        /*0030*/ 	.string	"Build cuda_13.0.r13.0/compiler.36424714_0"
        /*0030*/ 	.string	"-arch sm_100 -m 64 "



//--------------------- .note.nv.cuinfo           --------------------------
	.section	.note.nv.cuinfo,"",@"SHT_NOTE"
	.sectionflags	@"SHF_NOTE_NV_CUINFO"
        /*0018*/ 	.short	0x0002
        /*001a*/ 	.short	0x0064
        /*001c*/ 	.short	0x0082
	.zero		2


//--------------------- .nv.info                  --------------------------
	.section	.nv.info,"",@"SHT_CUDA_INFO"
	.align	4


	//----- nvinfo : EIATTR_REGCOUNT
	.align		4
        /*0000*/ 	.byte	0x04, 0x2f
        /*0002*/ 	.short	(.L_1 - .L_0)
	.align		4
.L_0:
        /*0004*/ 	.word	index@(_Z12mandelKernelPiiffffi)
        /*0008*/ 	.word	0x0000000d


	//----- nvinfo : EIATTR_FRAME_SIZE
	.align		4
.L_1:
        /*000c*/ 	.byte	0x04, 0x11
        /*000e*/ 	.short	(.L_3 - .L_2)
	.align		4
.L_2:
        /*0010*/ 	.word	index@(_Z12mandelKernelPiiffffi)
        /*0014*/ 	.word	0x00000000


	//----- nvinfo : EIATTR_MIN_STACK_SIZE
	.align		4
.L_3:
        /*0018*/ 	.byte	0x04, 0x12
        /*001a*/ 	.short	(.L_5 - .L_4)
	.align		4
.L_4:
        /*001c*/ 	.word	index@(_Z12mandelKernelPiiffffi)
        /*0020*/ 	.word	0x00000000
.L_5:


//--------------------- .nv.compat                --------------------------
	.section	.nv.compat,"",@"SHT_CUDA_COMPAT_INFO"
	.align	4
        /*0000*/ 	.byte	0x02, 0x09, 0x00, 0x00, 0x02, 0x02, 0x01, 0x00, 0x02, 0x05, 0x05, 0x00, 0x03, 0x07, 0x01, 0x01
        /*0010*/ 	.byte	0x02, 0x03, 0x00, 0x00, 0x02, 0x06, 0x01, 0x00, 0x04, 0x0b, 0x08, 0x00, 0x01, 0x00, 0x00, 0x00
        /*0020*/ 	.byte	0x00, 0x00, 0x00, 0x00


//--------------------- .nv.info._Z12mandelKernelPiiffffi --------------------------
	.section	.nv.info._Z12mandelKernelPiiffffi,"",@"SHT_CUDA_INFO"
	.sectionflags	@""
	.align	4


	//----- nvinfo : EIATTR_CUDA_API_VERSION
	.align		4
        /*0000*/ 	.byte	0x04, 0x37
        /*0002*/ 	.short	(.L_7 - .L_6)
.L_6:
        /*0004*/ 	.word	0x00000082


	//----- nvinfo : EIATTR_KPARAM_INFO
	.align		4
.L_7:
        /*0008*/ 	.byte	0x04, 0x17
        /*000a*/ 	.short	(.L_9 - .L_8)
.L_8:
        /*000c*/ 	.word	0x00000000
        /*0010*/ 	.short	0x0006
        /*0012*/ 	.short	0x001c
        /*0014*/ 	.byte	0x00, 0xf0, 0x11, 0x00


	//----- nvinfo : EIATTR_KPARAM_INFO
	.align		4
.L_9:
        /*0018*/ 	.byte	0x04, 0x17
        /*001a*/ 	.short	(.L_11 - .L_10)
.L_10:
        /*001c*/ 	.word	0x00000000
        /*0020*/ 	.short	0x0005
        /*0022*/ 	.short	0x0018
        /*0024*/ 	.byte	0x00, 0xf0, 0x11, 0x00


	//----- nvinfo : EIATTR_KPARAM_INFO
	.align		4
.L_11:
        /*0028*/ 	.byte	0x04, 0x17
        /*002a*/ 	.short	(.L_13 - .L_12)
.L_12:
        /*002c*/ 	.word	0x00000000
        /*0030*/ 	.short	0x0004
        /*0032*/ 	.short	0x0014
        /*0034*/ 	.byte	0x00, 0xf0, 0x11, 0x00


	//----- nvinfo : EIATTR_KPARAM_INFO
	.align		4
.L_13:
        /*0038*/ 	.byte	0x04, 0x17
        /*003a*/ 	.short	(.L_15 - .L_14)
.L_14:
        /*003c*/ 	.word	0x00000000
        /*0040*/ 	.short	0x0003
        /*0042*/ 	.short	0x0010
        /*0044*/ 	.byte	0x00, 0xf0, 0x11, 0x00


	//----- nvinfo : EIATTR_KPARAM_INFO
	.align		4
.L_15:
        /*0048*/ 	.byte	0x04, 0x17
        /*004a*/ 	.short	(.L_17 - .L_16)
.L_16:
        /*004c*/ 	.word	0x00000000
        /*0050*/ 	.short	0x0002
        /*0052*/ 	.short	0x000c
        /*0054*/ 	.byte	0x00, 0xf0, 0x11, 0x00


	//----- nvinfo : EIATTR_KPARAM_INFO
	.align		4
.L_17:
        /*0058*/ 	.byte	0x04, 0x17
        /*005a*/ 	.short	(.L_19 - .L_18)
.L_18:
        /*005c*/ 	.word	0x00000000
        /*0060*/ 	.short	0x0001
        /*0062*/ 	.short	0x0008
        /*0064*/ 	.byte	0x00, 0xf0, 0x11, 0x00


	//----- nvinfo : EIATTR_KPARAM_INFO
	.align		4
.L_19:
        /*0068*/ 	.byte	0x04, 0x17
        /*006a*/ 	.short	(.L_21 - .L_20)
.L_20:
        /*006c*/ 	.word	0x00000000
        /*0070*/ 	.short	0x0000
        /*0072*/ 	.short	0x0000
        /*0074*/ 	.byte	0x00, 0xf5, 0x21, 0x00


	//----- nvinfo : EIATTR_SPARSE_MMA_MASK
	.align		4
.L_21:
        /*0078*/ 	.byte	0x03, 0x50
        /*007a*/ 	.short	0x0000


	//----- nvinfo : EIATTR_MAXREG_COUNT
	.align		4
        /*007c*/ 	.byte	0x03, 0x1b
        /*007e*/ 	.short	0x00ff


	//----- nvinfo : EIATTR_MERCURY_ISA_VERSION
	.align		4
        /*0080*/ 	.byte	0x03, 0x5f
        /*0082*/ 	.short	0x0101


	//----- nvinfo : EIATTR_VRC_CTA_INIT_COUNT
	.align		4
        /*0084*/ 	.byte	0x02, 0x4a
	.zero		1
	.zero		1


	//----- nvinfo : EIATTR_EXIT_INSTR_OFFSETS
	.align		4
        /*0088*/ 	.byte	0x04, 0x1c
        /*008a*/ 	.short	(.L_23 - .L_22)


	//   ....[0]....
.L_22:
        /*008c*/ 	.word	0x000002d0


	//----- nvinfo : EIATTR_CRS_STACK_SIZE
	.align		4
.L_23:
        /*0090*/ 	.byte	0x04, 0x1e
        /*0092*/ 	.short	(.L_25 - .L_24)
.L_24:
        /*0094*/ 	.word	0x00000000


	//----- nvinfo : EIATTR_CBANK_PARAM_SIZE
	.align		4
.L_25:
        /*0098*/ 	.byte	0x03, 0x19
        /*009a*/ 	.short	0x0020


	//----- nvinfo : EIATTR_PARAM_CBANK
	.align		4
        /*009c*/ 	.byte	0x04, 0x0a
        /*009e*/ 	.short	(.L_27 - .L_26)
	.align		4
.L_26:
        /*00a0*/ 	.word	index@(.nv.constant0._Z12mandelKernelPiiffffi)
        /*00a4*/ 	.short	0x0380
        /*00a6*/ 	.short	0x0020


	//----- nvinfo : EIATTR_SW_WAR
	.align		4
.L_27:
        /*00a8*/ 	.byte	0x04, 0x36
        /*00aa*/ 	.short	(.L_29 - .L_28)
.L_28:
        /*00ac*/ 	.word	0x00000008
.L_29:


//--------------------- .nv.callgraph             --------------------------
	.section	.nv.callgraph,"",@"SHT_CUDA_CALLGRAPH"
	.align	4
	.sectionentsize	8
	.align		4
        /*0000*/ 	.word	0x00000000
	.align		4
        /*0004*/ 	.word	0xffffffff
	.align		4
        /*0008*/ 	.word	0x00000000
	.align		4
        /*000c*/ 	.word	0xfffffffe
	.align		4
        /*0010*/ 	.word	0x00000000
	.align		4
        /*0014*/ 	.word	0xfffffffd
	.align		4
        /*0018*/ 	.word	0x00000000
	.align		4
        /*001c*/ 	.word	0xfffffffc


//--------------------- .text._Z12mandelKernelPiiffffi --------------------------
	.section	.text._Z12mandelKernelPiiffffi,"ax",@progbits
	.align	128
        .global         _Z12mandelKernelPiiffffi
        .type           _Z12mandelKernelPiiffffi,@function
        .size           _Z12mandelKernelPiiffffi,(.L_x_4 - _Z12mandelKernelPiiffffi)
        .other          _Z12mandelKernelPiiffffi,@"STO_CUDA_ENTRY STV_DEFAULT"
_Z12mandelKernelPiiffffi:
.text._Z12mandelKernelPiiffffi:
[----:B------:R-:W-:Y:S01]  /*0000*/  LDC R1, c[0x0][0x37c] ;  /* 0x0000df00ff017b82 */ /* 0x000fe20000000800 */
[----:B------:R-:W0:Y:S07]  /*0010*/  S2R R3, SR_TID.X ;  /* 0x0000000000037919 */ /* 0x000e2e0000002100 */
[----:B------:R-:W1:Y:S01]  /*0020*/  LDC.64 R8, c[0x0][0x398] ;  /* 0x0000e600ff087b82 */ /* 0x000e620000000a00 */
[----:B------:R-:W2:Y:S01]  /*0030*/  LDCU UR6, c[0x0][0x38c] ;  /* 0x00007180ff0677ac */ /* 0x000ea20008000800 */
[----:B------:R-:W3:Y:S06]  /*0040*/  S2R R2, SR_TID.Y ;  /* 0x0000000000027919 */ /* 0x000eec0000002200 */
[----:B------:R-:W0:Y:S08]  /*0050*/  S2UR UR4, SR_CTAID.X ;  /* 0x00000000000479c3 */ /* 0x000e300000002500 */
[----:B------:R-:W0:Y:S08]  /*0060*/  LDC R0, c[0x0][0x360] ;  /* 0x0000d800ff007b82 */ /* 0x000e300000000800 */
[----:B------:R-:W3:Y:S01]  /*0070*/  S2UR UR5, SR_CTAID.Y ;  /* 0x00000000000579c3 */ /* 0x000ee20000002600 */
[----:B-1----:R-:W-:-:S07]  /*0080*/  ISETP.GE.AND P0, PT, R9, 0x1, PT ;  /* 0x000000010900780c */ /* 0x002fce0003f06270 */
[----:B------:R-:W3:Y:S08]  /*0090*/  LDC R5, c[0x0][0x364] ;  /* 0x0000d900ff057b82 */ /* 0x000ef00000000800 */
[----:B------:R-:W2:Y:S01]  /*00a0*/  LDC.64 R6, c[0x0][0x390] ;  /* 0x0000e400ff067b82 */ /* 0x000ea20000000a00 */
[----:B0-----:R-:W-:Y:S02]  /*00b0*/  IMAD R0, R0, UR4, R3 ;  /* 0x0000000400007c24 */ /* 0x001fe4000f8e0203 */
[----:B---3--:R-:W-:-:S03]  /*00c0*/  IMAD R5, R5, UR5, R2 ;  /* 0x0000000505057c24 */ /* 0x008fc6000f8e0202 */
[----:B------:R-:W-:Y:S01]  /*00d0*/  I2FP.F32.S32 R2, R0 ;  /* 0x0000000000027245 */ /* 0x000fe20000201400 */
[----:B------:R-:W0:Y:S01]  /*00e0*/  LDCU.64 UR4, c[0x0][0x358] ;  /* 0x00006b00ff0477ac */ /* 0x000e220008000a00 */
[----:B------:R-:W-:-:S03]  /*00f0*/  I2FP.F32.U32 R3, R5 ;  /* 0x0000000500037245 */ /* 0x000fc60000201000 */
[----:B--2---:R-:W-:Y:S01]  /*0100*/  FFMA R2, R2, UR6, R7 ;  /* 0x0000000602027c23 */ /* 0x004fe20008000007 */
[----:B------:R-:W-:Y:S02]  /*0110*/  HFMA2 R7, -RZ, RZ, 0, 0 ;  /* 0x00000000ff077431 */ /* 0x000fe400000001ff */
[----:B------:R-:W-:Y:S01]  /*0120*/  FFMA R3, R3, R6, R8 ;  /* 0x0000000603037223 */ /* 0x000fe20000000008 */
[----:B------:R-:W-:Y:S06]  /*0130*/  @!P0 BRA `(.L_x_0) ;  /* 0x0000000000508947 */ /* 0x000fec0003800000 */
[----:B------:R-:W-:Y:S01]  /*0140*/  BSSY.RECONVERGENT B0, `(.L_x_0) ;  /* 0x0000013000007945 */ /* 0x000fe20003800200 */
[----:B------:R-:W-:Y:S01]  /*0150*/  MOV R7, RZ ;  /* 0x000000ff00077202 */ /* 0x000fe20000000f00 */
[----:B------:R-:W1:Y:S01]  /*0160*/  LDCU UR7, c[0x0][0x39c] ;  /* 0x00007380ff0777ac */ /* 0x000e620008000800 */
[----:B------:R-:W-:Y:S02]  /*0170*/  MOV R4, R3 ;  /* 0x0000000300047202 */ /* 0x000fe40000000f00 */
[----:B------:R-:W-:Y:S01]  /*0180*/  MOV R6, R2 ;  /* 0x0000000200067202 */ /* 0x000fe20000000f00 */
[----:B------:R-:W2:Y:S06]  /*0190*/  LDCU UR8, c[0x0][0x39c] ;  /* 0x00007380ff0877ac */ /* 0x000eac0008000800 */
.L_x_2:
[----:B------:R-:W-:Y:S01]  /*01a0*/  FMUL R9, R6, R6 ;  /* 0x0000000606097220 */ /* 0x000fe20000400000 */
[----:B------:R-:W-:-:S04]  /*01b0*/  FMUL R8, R4, R4 ;  /* 0x0000000404087220 */ /* 0x000fc80000400000 */
[----:B------:R-:W-:-:S05]  /*01c0*/  FADD R10, R9, R8 ;  /* 0x00000008090a7221 */ /* 0x000fca0000000000 */
[----:B------:R-:W-:-:S13]  /*01d0*/  FSETP.GT.AND P0, PT, R10, 4, PT ;  /* 0x408000000a00780b */ /* 0x000fda0003f04000 */
[----:B------:R-:W-:Y:S05]  /*01e0*/  @P0 BRA `(.L_x_1) ;  /* 0x0000000000200947 */ /* 0x000fea0003800000 */
[----:B------:R-:W-:Y:S01]  /*01f0*/  IADD3 R7, PT, PT, R7, 0x1, RZ ;  /* 0x0000000107077810 */ /* 0x000fe20007ffe0ff */
[----:B------:R-:W-:Y:S01]  /*0200*/  FADD R6, R6, R6 ;  /* 0x0000000606067221 */ /* 0x000fe20000000000 */
[----:B------:R-:W-:Y:S02]  /*0210*/  FADD R9, R9, -R8 ;  /* 0x8000000809097221 */ /* 0x000fe40000000000 */
[----:B--2---:R-:W-:Y:S01]  /*0220*/  ISETP.NE.AND P0, PT, R7, UR8, PT ;  /* 0x0000000807007c0c */ /* 0x004fe2000bf05270 */
[----:B------:R-:W-:Y:S01]  /*0230*/  FFMA R4, R6, R4, R3 ;  /* 0x0000000406047223 */ /* 0x000fe20000000003 */
[----:B------:R-:W-:-:S11]  /*0240*/  FADD R6, R2, R9 ;  /* 0x0000000902067221 */ /* 0x000fd60000000000 */
[----:B------:R-:W-:Y:S05]  /*0250*/  @P0 BRA `(.L_x_2) ;  /* 0xfffffffc00d00947 */ /* 0x000fea000383ffff */
[----:B-1----:R-:W-:-:S07]  /*0260*/  MOV R7, UR7 ;  /* 0x0000000700077c02 */ /* 0x002fce0008000f00 */
.L_x_1:
[----:B012---:R-:W-:Y:S05]  /*0270*/  BSYNC.RECONVERGENT B0 ;  /* 0x0000000000007941 */ /* 0x007fea0003800200 */
.L_x_0:
[----:B------:R-:W1:Y:S01]  /*0280*/  LDC.64 R2, c[0x0][0x380] ;  /* 0x0000e000ff027b82 */ /* 0x000e620000000a00 */
[----:B------:R-:W2:Y:S02]  /*0290*/  LDCU UR6, c[0x0][0x388] ;  /* 0x00007100ff0677ac */ /* 0x000ea40008000800 */
[----:B--2---:R-:W-:-:S04]  /*02a0*/  IMAD R5, R5, UR6, R0 ;  /* 0x0000000605057c24 */ /* 0x004fc8000f8e0200 */
[----:B-1----:R-:W-:-:S05]  /*02b0*/  IMAD.WIDE R2, R5, 0x4, R2 ;  /* 0x0000000405027825 */ /* 0x002fca00078e0202 */
[----:B0-----:R-:W-:Y:S01]  /*02c0*/  STG.E desc[UR4][R2.64], R7 ;  /* 0x0000000702007986 */ /* 0x001fe2000c101904 */
[----:B------:R-:W-:Y:S05]  /*02d0*/  EXIT ;  /* 0x000000000000794d */ /* 0x000fea0003800000 */
.L_x_3:
[----:B------:R-:W-:-:S00]  /*02e0*/  BRA `(.L_x_3) ;  /* 0xfffffffc00fc7947 */ /* 0x000fc0000383ffff */
[----:B------:R-:W-:-:S00]  /*02f0*/  NOP ;  /* 0x0000000000007918 */ /* 0x000fc00000000000 */
        /* <DEDUP_REMOVED lines=8> */
.L_x_4:


//--------------------- .nv.shared.reserved.0     --------------------------
	.section	.nv.shared.reserved.0,"aw",@nobits
	.weak		__nv_reservedSMEM_offset_0_alias
	.size		__nv_reservedSMEM_offset_0_alias, 0, 64
	.other		__nv_reservedSMEM_offset_0_alias,@"STO_CUDA_RESERVED_SHARED STV_DEFAULT"
__nv_reservedSMEM_offset_0_alias:
	.zero		0
	.zero		64


//--------------------- .nv.constant0._Z12mandelKernelPiiffffi --------------------------
	.section	.nv.constant0._Z12mandelKernelPiiffffi,"a",@progbits
	.sectionflags	@""
	.align	4
.nv.constant0._Z12mandelKernelPiiffffi:
	.zero		928


//--------------------- SYMBOLS --------------------------

	.type		.nv.reservedSmem.offset0,@object
	.size		.nv.reservedSmem.offset0,0x4
